//
// Generated by NVIDIA NVVM Compiler
//
// Compiler Build ID: CL-36424714
// Cuda compilation tools, release 13.0, V13.0.88
// Based on NVVM 20.0.0
//

.version 9.0
.target sm_100
.address_size 64

	// .globl	_Z10TestKernelPj

.visible .entry _Z10TestKernelPj(
	.param .u64 .ptr .align 1 _Z10TestKernelPj_param_0
)
{
	.reg .pred 	%p<2>;
	.reg .b32 	%r<9>;
	.reg .b64 	%rd<7>;

	ld.param.u64 	%rd1, [_Z10TestKernelPj_param_0];
	mov.u32 	%r1, %tid.x;
	setp.eq.s32 	%p1, %r1, 0;
	@%p1 bra 	$L__BB0_2;
	cvta.to.global.u64 	%rd2, %rd1;
	mul.wide.u32 	%rd3, %r1, 4;
	add.s64 	%rd4, %rd2, %rd3;
	ld.global.u32 	%r2, [%rd4];
	add.s32 	%r3, %r1, %r2;
	add.s32 	%r4, %r1, -1;
	add.s32 	%r5, %r1, -2;
	mul.wide.u32 	%rd5, %r4, %r5;
	shr.u64 	%rd6, %rd5, 1;
	cvt.u32.u64 	%r6, %rd6;
	add.s32 	%r7, %r3, %r6;
	add.s32 	%r8, %r7, -1;
	st.global.u32 	[%rd4], %r8;
$L__BB0_2:
	ret;

}


// ===== COMPILED SASS (sm_100) =====

	.target	sm_100

	.elftype	@"ET_EXEC"


//--------------------- .note.nv.tkinfo           --------------------------
	.section	.note.nv.tkinfo,"",@"SHT_NOTE"
	.sectionflags	@"SHF_NOTE_NV_TKINFO"
	.tkinfo
        /*0018*/ 	.word	0x00000002
        /*0030*/ 	.string	""
        /*0030*/ 	.string	"ptxas"
        /*0030*/ 	.string	"Cuda compilation tools, release 13.0, V13.0.88"
        /*0030*/ 	.string	"Build cuda_13.0.r13.0/compiler.36424714_0"
        /*0030*/ 	.string	"-arch sm_100 -m 64 "



//--------------------- .note.nv.cuinfo           --------------------------
	.section	.note.nv.cuinfo,"",@"SHT_NOTE"
	.sectionflags	@"SHF_NOTE_NV_CUINFO"
        /*0018*/ 	.short	0x0002
        /*001a*/ 	.short	0x0064
        /*001c*/ 	.short	0x0082
	.zero		2


//--------------------- .nv.info                  --------------------------
	.section	.nv.info,"",@"SHT_CUDA_INFO"
	.align	4


	//----- nvinfo : EIATTR_REGCOUNT
	.align		4
        /*0000*/ 	.byte	0x04, 0x2f
        /*0002*/ 	.short	(.L_1 - .L_0)
	.align		4
.L_0:
        /*0004*/ 	.word	index@(_Z10TestKernelPj)
        /*0008*/ 	.word	0x0000000a


	//----- nvinfo : EIATTR_FRAME_SIZE
	.align		4
.L_1:
        /*000c*/ 	.byte	0x04, 0x11
        /*000e*/ 	.short	(.L_3 - .L_2)
	.align		4
.L_2:
        /*0010*/ 	.word	index@(_Z10TestKernelPj)
        /*0014*/ 	.word	0x00000000


	//----- nvinfo : EIATTR_MIN_STACK_SIZE
	.align		4
.L_3:
        /*0018*/ 	.byte	0x04, 0x12
        /*001a*/ 	.short	(.L_5 - .L_4)
	.align		4
.L_4:
        /*001c*/ 	.word	index@(_Z10TestKernelPj)
        /*0020*/ 	.word	0x00000000
.L_5:


//--------------------- .nv.compat                --------------------------
	.section	.nv.compat,"",@"SHT_CUDA_COMPAT_INFO"
	.align	4
        /*0000*/ 	.byte	0x02, 0x09, 0x00, 0x00, 0x02, 0x02, 0x01, 0x00, 0x02, 0x05, 0x05, 0x00, 0x03, 0x07, 0x01, 0x01
        /*0010*/ 	.byte	0x02, 0x03, 0x00, 0x00, 0x02, 0x06, 0x01, 0x00, 0x04, 0x0b, 0x08, 0x00, 0x09, 0x00, 0x00, 0x00
        /*0020*/ 	.byte	0x00, 0x00, 0x00, 0x00


//--------------------- .nv.info._Z10TestKernelPj --------------------------
	.section	.nv.info._Z10TestKernelPj,"",@"SHT_CUDA_INFO"
	.sectionflags	@""
	.align	4


	//----- nvinfo : EIATTR_CUDA_API_VERSION
	.align		4
        /*0000*/ 	.byte	0x04, 0x37
        /*0002*/ 	.short	(.L_7 - .L_6)
.L_6:
        /*0004*/ 	.word	0x00000082


	//----- nvinfo : EIATTR_KPARAM_INFO
	.align		4
.L_7:
        /*0008*/ 	.byte	0x04, 0x17
        /*000a*/ 	.short	(.L_9 - .L_8)
.L_8:
        /*000c*/ 	.word	0x00000000
        /*0010*/ 	.short	0x0000
        /*0012*/ 	.short	0x0000
        /*0014*/ 	.byte	0x00, 0xf5, 0x21, 0x00


	//----- nvinfo : EIATTR_SPARSE_MMA_MASK
	.align		4
.L_9:
        /*0018*/ 	.byte	0x03, 0x50
        /*001a*/ 	.short	0x0000


	//----- nvinfo : EIATTR_MAXREG_COUNT
	.align		4
        /*001c*/ 	.byte	0x03, 0x1b
        /*001e*/ 	.short	0x00ff


	//----- nvinfo : EIATTR_MERCURY_ISA_VERSION
	.align		4
        /*0020*/ 	.byte	0x03, 0x5f
        /*0022*/ 	.short	0x0101


	//----- nvinfo : EIATTR_VRC_CTA_INIT_COUNT
	.align		4
        /*0024*/ 	.byte	0x02, 0x4a
	.zero		1
	.zero		1


	//----- nvinfo : EIATTR_EXIT_INSTR_OFFSETS
	.align		4
        /*0028*/ 	.byte	0x04, 0x1c
        /*002a*/ 	.short	(.L_11 - .L_10)


	//   ....[0]....
.L_10:
        /*002c*/ 	.word	0x00000030


	//   ....[1]....
        /*0030*/ 	.word	0x000000f0


	//----- nvinfo : EIATTR_CBANK_PARAM_SIZE
	.align		4
.L_11:
        /*0034*/ 	.byte	0x03, 0x19
        /*0036*/ 	.short	0x0008


	//----- nvinfo : EIATTR_PARAM_CBANK
	.align		4
        /*0038*/ 	.byte	0x04, 0x0a
        /*003a*/ 	.short	(.L_13 - .L_12)
	.align		4
.L_12:
        /*003c*/ 	.word	index@(.nv.constant0._Z10TestKernelPj)
        /*0040*/ 	.short	0x0380
        /*0042*/ 	.short	0x0008


	//----- nvinfo : EIATTR_SW_WAR
	.align		4
.L_13:
        /*0044*/ 	.byte	0x04, 0x36
        /*0046*/ 	.short	(.L_15 - .L_14)
.L_14:
        /*0048*/ 	.word	0x00000008
.L_15:


//--------------------- .nv.callgraph             --------------------------
	.section	.nv.callgraph,"",@"SHT_CUDA_CALLGRAPH"
	.align	4
	.sectionentsize	8
	.align		4
        /*0000*/ 	.word	0x00000000
	.align		4
        /*0004*/ 	.word	0xffffffff
	.align		4
        /*0008*/ 	.word	0x00000000
	.align		4
        /*000c*/ 	.word	0xfffffffe
	.align		4
        /*0010*/ 	.word	0x00000000
	.align		4
        /*0014*/ 	.word	0xfffffffd
	.align		4
        /*0018*/ 	.word	0x00000000
	.align		4
        /*001c*/ 	.word	0xfffffffc


//--------------------- .text._Z10TestKernelPj    --------------------------
	.section	.text._Z10TestKernelPj,"ax",@progbits
	.align	128
        .global         _Z10TestKernelPj
        .type           _Z10TestKernelPj,@function
        .size           _Z10TestKernelPj,(.L_x_1 - _Z10TestKernelPj)
        .other          _Z10TestKernelPj,@"STO_CUDA_ENTRY STV_DEFAULT"
_Z10TestKernelPj:
.text._Z10TestKernelPj:
[----:B------:R-:W-:Y:S01]  /*0000*/  LDC R1, c[0x0][0x37c] ;  /* 0x0000df00ff017b82 */ /* 0x000fe20000000800 */
[----:B------:R-:W0:Y:S02]  /*0010*/  S2R R7, SR_TID.X ;  /* 0x0000000000077919 */ /* 0x000e240000002100 */
[----:B0-----:R-:W-:-:S13]  /*0020*/  ISETP.NE.AND P0, PT, R7, RZ, PT ;  /* 0x000000ff0700720c */ /* 0x001fda0003f05270 */
[----:B------:R-:W-:Y:S05]  /*0030*/  @!P0 EXIT ;  /* 0x000000000000894d */ /* 0x000fea0003800000 */
[----:B------:R-:W0:Y:S01]  /*0040*/  LDC.64 R2, c[0x0][0x380] ;  /* 0x0000e000ff027b82 */ /* 0x000e220000000a00 */
[----:B------:R-:W1:Y:S01]  /*0050*/  LDCU.64 UR4, c[0x0][0x358] ;  /* 0x00006b00ff0477ac */ /* 0x000e620008000a00 */
[----:B0-----:R-:W-:-:S05]  /*0060*/  IMAD.WIDE.U32 R2, R7, 0x4, R2 ;  /* 0x0000000407027825 */ /* 0x001fca00078e0002 */
[----:B-1----:R-:W2:Y:S01]  /*0070*/  LDG.E R0, desc[UR4][R2.64] ;  /* 0x0000000402007981 */ /* 0x002ea2000c1e1900 */
[C---:B------:R-:W-:Y:S01]  /*0080*/  IADD3 R5, PT, PT, R7.reuse, -0x2, RZ ;  /* 0xfffffffe07057810 */ /* 0x040fe20007ffe0ff */
[----:B------:R-:W-:-:S04]  /*0090*/  VIADD R4, R7, 0xffffffff ;  /* 0xffffffff07047836 */ /* 0x000fc80000000000 */
[----:B------:R-:W-:-:S05]  /*00a0*/  IMAD.WIDE.U32 R4, R4, R5, RZ ;  /* 0x0000000504047225 */ /* 0x000fca00078e00ff */
[----:B------:R-:W-:-:S04]  /*00b0*/  SHF.R.U64 R4, R4, 0x1, R5 ;  /* 0x0000000104047819 */ /* 0x000fc80000001205 */
[----:B--2---:R-:W-:-:S05]  /*00c0*/  IADD3 R0, PT, PT, R4, R7, R0 ;  /* 0x0000000704007210 */ /* 0x004fca0007ffe000 */
[----:B------:R-:W-:-:S05]  /*00d0*/  VIADD R5, R0, 0xffffffff ;  /* 0xffffffff00057836 */ /* 0x000fca0000000000 */
[----:B------:R-:W-:Y:S01]  /*00e0*/  STG.E desc[UR4][R2.64], R5 ;  /* 0x0000000502007986 */ /* 0x000fe2000c101904 */
[----:B------:R-:W-:Y:S05]  /*00f0*/  EXIT ;  /* 0x000000000000794d */ /* 0x000fea0003800000 */
.L_x_0:
[----:B------:R-:W-:-:S00]  /*0100*/  BRA `(.L_x_0) ;  /* 0xfffffffc00fc7947 */ /* 0x000fc0000383ffff */
[----:B------:R-:W-:-:S00]  /*0110*/  NOP ;  /* 0x0000000000007918 */ /* 0x000fc00000000000 */
        /* <DEDUP_REMOVED lines=14> */
.L_x_1:


//--------------------- .nv.shared.reserved.0     --------------------------
	.section	.nv.shared.reserved.0,"aw",@nobits
	.weak		__nv_reservedSMEM_offset_0_alias
	.size		__nv_reservedSMEM_offset_0_alias, 0, 64
	.other		__nv_reservedSMEM_offset_0_alias,@"STO_CUDA_RESERVED_SHARED STV_DEFAULT"
__nv_reservedSMEM_offset_0_alias:
	.zero		0
	.zero		64


//--------------------- .nv.constant0._Z10TestKernelPj --------------------------
	.section	.nv.constant0._Z10TestKernelPj,"a",@progbits
	.sectionflags	@""
	.align	4
.nv.constant0._Z10TestKernelPj:
	.zero		904


//--------------------- SYMBOLS --------------------------

	.type		.nv.reservedSmem.offset0,@object
	.size		.nv.reservedSmem.offset0,0x4
